	.headerflags	@"EF_CUDA_TEXMODE_UNIFIED EF_CUDA_64BIT_ADDRESS EF_CUDA_ACCELERATORS EF_CUDA_SM90 EF_CUDA_VIRTUAL_SM(EF_CUDA_SM90)"
	.elftype	@"ET_EXEC"


//--------------------- .nv.info                  --------------------------
	.section	.nv.info,"",@"SHT_CUDA_INFO"
	.align	4


	//----- nvinfo : EIATTR_REGCOUNT
	.align		4
        /*0000*/ 	.byte	0x04, 0x2f
        /*0002*/ 	.short	(.L_1 - .L_0)
	.align		4
.L_0:
        /*0004*/ 	.word	index@(triton_per_fused_mean_35)
        /*0008*/ 	.word	0x00000018


	//----- nvinfo : EIATTR_MIN_STACK_SIZE
	.align		4
.L_1:
        /*000c*/ 	.byte	0x04, 0x12
        /*000e*/ 	.short	(.L_3 - .L_2)
	.align		4
.L_2:
        /*0010*/ 	.word	index@(triton_per_fused_mean_35)
        /*0014*/ 	.word	0x00000000


	//----- nvinfo : EIATTR_FRAME_SIZE
	.align		4
.L_3:
        /*0018*/ 	.byte	0x04, 0x11
        /*001a*/ 	.short	(.L_5 - .L_4)
	.align		4
.L_4:
        /*001c*/ 	.word	index@(triton_per_fused_mean_35)
        /*0020*/ 	.word	0x00000000


	//----- nvinfo : EIATTR_MIN_STACK_SIZE
	.align		4
.L_5:
        /*0024*/ 	.byte	0x04, 0x12
        /*0026*/ 	.short	(.L_7 - .L_6)
	.align		4
.L_6:
        /*0028*/ 	.word	index@(triton_per_fused_mean_35)
        /*002c*/ 	.word	0x00000000
.L_7:


//--------------------- .nv.info.triton_per_fused_mean_35 --------------------------
	.section	.nv.info.triton_per_fused_mean_35,"",@"SHT_CUDA_INFO"
	.sectionflags	@""
	.align	4


	//----- nvinfo : EIATTR_CUDA_API_VERSION
	.align		4
        /*0000*/ 	.byte	0x04, 0x37
        /*0002*/ 	.short	(.L_9 - .L_8)
.L_8:
        /*0004*/ 	.word	0x0000007c


	//----- nvinfo : EIATTR_KPARAM_INFO
	.align		4
.L_9:
        /*0008*/ 	.byte	0x04, 0x17
        /*000a*/ 	.short	(.L_11 - .L_10)
.L_10:
        /*000c*/ 	.word	0x00000000
        /*0010*/ 	.short	0x0003
        /*0012*/ 	.short	0x0014
        /*0014*/ 	.byte	0x00, 0xf0, 0x11, 0x00


	//----- nvinfo : EIATTR_KPARAM_INFO
	.align		4
.L_11:
        /*0018*/ 	.byte	0x04, 0x17
        /*001a*/ 	.short	(.L_13 - .L_12)
.L_12:
        /*001c*/ 	.word	0x00000000
        /*0020*/ 	.short	0x0002
        /*0022*/ 	.short	0x0010
        /*0024*/ 	.byte	0x00, 0xf0, 0x11, 0x00


	//----- nvinfo : EIATTR_KPARAM_INFO
	.align		4
.L_13:
        /*0028*/ 	.byte	0x04, 0x17
        /*002a*/ 	.short	(.L_15 - .L_14)
.L_14:
        /*002c*/ 	.word	0x00000000
        /*0030*/ 	.short	0x0001
        /*0032*/ 	.short	0x0008
        /*0034*/ 	.byte	0x00, 0xf4, 0x21, 0x00


	//----- nvinfo : EIATTR_KPARAM_INFO
	.align		4
.L_15:
        /*0038*/ 	.byte	0x04, 0x17
        /*003a*/ 	.short	(.L_17 - .L_16)
.L_16:
        /*003c*/ 	.word	0x00000000
        /*0040*/ 	.short	0x0000
        /*0042*/ 	.short	0x0000
        /*0044*/ 	.byte	0x00, 0xf4, 0x21, 0x00


	//----- nvinfo : EIATTR_SPARSE_MMA_MASK
	.align		4
.L_17:
        /*0048*/ 	.byte	0x03, 0x50
        /*004a*/ 	.short	0x0000


	//----- nvinfo : EIATTR_MAXREG_COUNT
	.align		4
        /*004c*/ 	.byte	0x03, 0x1b
        /*004e*/ 	.short	0x00ff


	//----- nvinfo : EIATTR_COOP_GROUP_MASK_REGIDS
	.align		4
        /*0050*/ 	.byte	0x04, 0x29
        /*0052*/ 	.short	(.L_19 - .L_18)


	//   ....[0]....
.L_18:
        /*0054*/ 	.word	0xffffffff


	//   ....[1]....
        /*0058*/ 	.word	0xffffffff


	//   ....[2]....
        /*005c*/ 	.word	0xffffffff


	//   ....[3]....
        /*0060*/ 	.word	0xffffffff


	//   ....[4]....
        /*0064*/ 	.word	0xffffffff


	//   ....[5]....
        /*0068*/ 	.word	0xffffffff


	//   ....[6]....
        /*006c*/ 	.word	0xffffffff


	//   ....[7]....
        /*0070*/ 	.word	0xffffffff


	//   ....[8]....
        /*0074*/ 	.word	0xffffffff


	//   ....[9]....
        /*0078*/ 	.word	0xffffffff


	//   ....[10]....
        /*007c*/ 	.word	0xffffffff


	//   ....[11]....
        /*0080*/ 	.word	0xffffffff


	//----- nvinfo : EIATTR_COOP_GROUP_INSTR_OFFSETS
	.align		4
.L_19:
        /*0084*/ 	.byte	0x04, 0x28
        /*0086*/ 	.short	(.L_21 - .L_20)


	//   ....[0]....
.L_20:
        /*0088*/ 	.word	0x000003b0


	//   ....[1]....
        /*008c*/ 	.word	0x000003c0


	//   ....[2]....
        /*0090*/ 	.word	0x000003d0


	//   ....[3]....
        /*0094*/ 	.word	0x000003e0


	//   ....[4]....
        /*0098*/ 	.word	0x00000430


	//   ....[5]....
        /*009c*/ 	.word	0x00000440


	//   ....[6]....
        /*00a0*/ 	.word	0x00000450


	//   ....[7]....
        /*00a4*/ 	.word	0x00000460


	//   ....[8]....
        /*00a8*/ 	.word	0x000004b0


	//   ....[9]....
        /*00ac*/ 	.word	0x000004c0


	//   ....[10]....
        /*00b0*/ 	.word	0x000004d0


	//   ....[11]....
        /*00b4*/ 	.word	0x000004e0


	//----- nvinfo : EIATTR_EXIT_INSTR_OFFSETS
	.align		4
.L_21:
        /*00b8*/ 	.byte	0x04, 0x1c
        /*00ba*/ 	.short	(.L_23 - .L_22)


	//   ....[0]....
.L_22:
        /*00bc*/ 	.word	0x000006c0


	//   ....[1]....
        /*00c0*/ 	.word	0x000006f0


	//----- nvinfo : EIATTR_REQNTID
	.align		4
.L_23:
        /*00c4*/ 	.byte	0x04, 0x10
        /*00c6*/ 	.short	(.L_25 - .L_24)
.L_24:
        /*00c8*/ 	.word	0x00000100
        /*00cc*/ 	.word	0x00000001
        /*00d0*/ 	.word	0x00000001


	//----- nvinfo : EIATTR_CBANK_PARAM_SIZE
	.align		4
.L_25:
        /*00d4*/ 	.byte	0x03, 0x19
        /*00d6*/ 	.short	0x0018


	//----- nvinfo : EIATTR_PARAM_CBANK
	.align		4
        /*00d8*/ 	.byte	0x04, 0x0a
        /*00da*/ 	.short	(.L_27 - .L_26)
	.align		4
.L_26:
        /*00dc*/ 	.word	index@(.nv.constant0.triton_per_fused_mean_35)
        /*00e0*/ 	.short	0x0210
        /*00e2*/ 	.short	0x0018


	//----- nvinfo : EIATTR_SW_WAR
	.align		4
.L_27:
        /*00e4*/ 	.byte	0x04, 0x36
        /*00e6*/ 	.short	(.L_29 - .L_28)
.L_28:
        /*00e8*/ 	.word	0x00000008
.L_29:


//--------------------- .nv.callgraph             --------------------------
	.section	.nv.callgraph,"",@"SHT_CUDA_CALLGRAPH"
	.align	4
	.sectionentsize	8
	.align		4
        /*0000*/ 	.word	0x00000000
	.align		4
        /*0004*/ 	.word	0xffffffff
	.align		4
        /*0008*/ 	.word	0x00000000
	.align		4
        /*000c*/ 	.word	0xfffffffe
	.align		4
        /*0010*/ 	.word	0x00000000
	.align		4
        /*0014*/ 	.word	0xfffffffd
	.align		4
        /*0018*/ 	.word	0x00000000
	.align		4
        /*001c*/ 	.word	0xfffffffc


//--------------------- .text.triton_per_fused_mean_35 --------------------------
	.section	.text.triton_per_fused_mean_35,"ax",@progbits
	.sectionflags	@"SHF_BARRIERS=1"
	.align	128
        .global         triton_per_fused_mean_35
        .type           triton_per_fused_mean_35,@function
        .size           triton_per_fused_mean_35,(.L_x_1 - triton_per_fused_mean_35)
        .other          triton_per_fused_mean_35,@"STO_CUDA_ENTRY STV_DEFAULT"
triton_per_fused_mean_35:
.text.triton_per_fused_mean_35:
[----:B------:R-:W0:Y:S02]  /*0000*/  LDC R1, c[0x0][0x28] ;  /* 0x00000a00ff017b82 */ /* 0x000e240000000800 */
[----:B------:R-:W1:Y:S01]  /*0010*/  S2R R0, SR_CTAID.X ;  /* 0x0000000000007919 */ /* 0x000e620000002500 */
[----:B------:R-:W2:Y:S01]  /*0020*/  LDC.64 R4, c[0x0][0x218] ;  /* 0x00008600ff047b82 */ /* 0x000ea20000000a00 */
[----:B------:R-:W-:Y:S02]  /*0030*/  CS2R R8, SRZ ;  /* 0x0000000000087805 */ /* 0x000fe4000001ff00 */
[----:B------:R-:W-:Y:S01]  /*0040*/  CS2R R10, SRZ ;  /* 0x00000000000a7805 */ /* 0x000fe2000001ff00 */
[----:B------:R-:W3:Y:S01]  /*0050*/  S2R R13, SR_TID.X ;  /* 0x00000000000d7919 */ /* 0x000ee20000002100 */
[----:B------:R-:W-:Y:S01]  /*0060*/  ULDC.64 UR6, c[0x0][0x208] ;  /* 0x0000820000067ab9 */ /* 0x000fe20000000a00 */
[----:B-1----:R-:W-:Y:S02]  /*0070*/  IMAD.SHL.U32 R0, R0, 0x80, RZ ;  /* 0x0000008000007824 */ /* 0x002fe400078e00ff */
[----:B---3--:R-:W-:Y:S01]  /*0080*/  IMAD.SHL.U32 R15, R13, 0x4, RZ ;  /* 0x000000040d0f7824 */ /* 0x008fe200078e00ff */
[----:B------:R-:W-:-:S04]  /*0090*/  SHF.R.U32.HI R18, RZ, 0x5, R13 ;  /* 0x00000005ff127819 */ /* 0x000fc8000001160d */
[----:B------:R-:W-:Y:S02]  /*00a0*/  LOP3.LUT R2, R0, 0x7c, R15, 0xf8, !PT ;  /* 0x0000007c00027812 */ /* 0x000fe400078ef80f */
[----:B------:R-:W-:Y:S02]  /*00b0*/  SGXT.U32 R18, R18, 0x3 ;  /* 0x000000031212781a */ /* 0x000fe40000000000 */
[C---:B------:R-:W-:Y:S01]  /*00c0*/  ISETP.GE.AND P0, PT, R2.reuse, 0x240, PT ;  /* 0x000002400200780c */ /* 0x040fe20003f06270 */
[----:B------:R-:W-:-:S05]  /*00d0*/  IMAD.HI R3, R2, 0x38e38e39, RZ ;  /* 0x38e38e3902037827 */ /* 0x000fca00078e02ff */
[----:B------:R-:W-:-:S04]  /*00e0*/  SHF.R.U32.HI R6, RZ, 0x1f, R3 ;  /* 0x0000001fff067819 */ /* 0x000fc80000011603 */
[----:B------:R-:W-:-:S05]  /*00f0*/  LEA.HI.SX32 R3, R3, R6, 0x1b ;  /* 0x0000000603037211 */ /* 0x000fca00078fdaff */
[----:B------:R-:W-:-:S04]  /*0100*/  IMAD R7, R3, -0x90, R2 ;  /* 0xffffff7003077824 */ /* 0x000fc800078e0202 */
[----:B------:R-:W-:-:S04]  /*0110*/  IMAD R6, R18, 0x90, R7 ;  /* 0x0000009012067824 */ /* 0x000fc800078e0207 */
[----:B------:R-:W-:Y:S01]  /*0120*/  IMAD R3, R3, 0x900, R6 ;  /* 0x0000090003037824 */ /* 0x000fe200078e0206 */
[----:B------:R-:W-:-:S03]  /*0130*/  CS2R R6, SRZ ;  /* 0x0000000000067805 */ /* 0x000fc6000001ff00 */
[C---:B------:R-:W-:Y:S02]  /*0140*/  VIADD R21, R3.reuse, 0x480 ;  /* 0x0000048003157836 */ /* 0x040fe40000000000 */
[----:B--2---:R-:W-:-:S04]  /*0150*/  IMAD.WIDE R2, R3, 0x4, R4 ;  /* 0x0000000403027825 */ /* 0x004fc800078e0204 */
[----:B------:R-:W-:Y:S01]  /*0160*/  IMAD.WIDE R20, R21, 0x4, R4 ;  /* 0x0000000415147825 */ /* 0x000fe200078e0204 */
[----:B------:R-:W-:-:S04]  /*0170*/  CS2R R4, SRZ ;  /* 0x0000000000047805 */ /* 0x000fc8000001ff00 */
[----:B------:R-:W2:Y:S04]  /*0180*/  @!P0 LDG.E.128 R8, desc[UR6][R20.64] ;  /* 0x0000000614088981 */ /* 0x000ea8000c1e1d00 */
[----:B------:R1:W3:Y:S01]  /*0190*/  @!P0 LDG.E.128 R4, desc[UR6][R2.64] ;  /* 0x0000000602048981 */ /* 0x0002e2000c1e1d00 */
[----:B------:R-:W4:Y:S01]  /*01a0*/  S2UR UR5, SR_CgaCtaId ;  /* 0x00000000000579c3 */ /* 0x000f220000008800 */
[----:B------:R-:W-:Y:S01]  /*01b0*/  UMOV UR4, 0x400 ;  /* 0x0000040000047882 */ /* 0x000fe20000000000 */
[----:B------:R-:W-:Y:S01]  /*01c0*/  IMAD.SHL.U32 R18, R18, 0x4, RZ ;  /* 0x0000000412127824 */ /* 0x000fe200078e00ff */
[----:B-1----:R-:W-:-:S05]  /*01d0*/  LOP3.LUT R2, R15, 0x7c, RZ, 0xc0, !PT ;  /* 0x0000007c0f027812 */ /* 0x002fca00078ec0ff */
[----:B------:R-:W-:-:S05]  /*01e0*/  IMAD.SHL.U32 R3, R2, 0x20, RZ ;  /* 0x0000002002037824 */ /* 0x000fca00078e00ff */
[----:B------:R-:W-:Y:S01]  /*01f0*/  LOP3.LUT R18, R3, R18, RZ, 0xfc, !PT ;  /* 0x0000001203127212 */ /* 0x000fe200078efcff */
[----:B----4-:R-:W-:Y:S01]  /*0200*/  UPRMT UR4, UR5, 0x654, UR4 ;  /* 0x0000065405047896 */ /* 0x010fe20008000004 */
[----:B------:R-:W-:Y:S02]  /*0210*/  ISETP.GE.AND P1, PT, R13, 0x400, PT ;  /* 0x000004000d00780c */ /* 0x000fe40003f26270 */
[----:B--2---:R-:W-:Y:S02]  /*0220*/  SEL R8, R8, RZ, !P0 ;  /* 0x000000ff08087207 */ /* 0x004fe40004000000 */
[----:B---3--:R-:W-:Y:S02]  /*0230*/  SEL R19, R4, RZ, !P0 ;  /* 0x000000ff04137207 */ /* 0x008fe40004000000 */
[----:B------:R-:W-:Y:S02]  /*0240*/  SEL R4, R5, RZ, !P0 ;  /* 0x000000ff05047207 */ /* 0x000fe40004000000 */
[----:B------:R-:W-:-:S02]  /*0250*/  SEL R5, R6, RZ, !P0 ;  /* 0x000000ff06057207 */ /* 0x000fc40004000000 */
[----:B------:R-:W-:Y:S02]  /*0260*/  SEL R9, R9, RZ, !P0 ;  /* 0x000000ff09097207 */ /* 0x000fe40004000000 */
[----:B------:R-:W-:Y:S02]  /*0270*/  SEL R10, R10, RZ, !P0 ;  /* 0x000000ff0a0a7207 */ /* 0x000fe40004000000 */
[----:B------:R-:W-:Y:S02]  /*0280*/  SEL R11, R11, RZ, !P0 ;  /* 0x000000ff0b0b7207 */ /* 0x000fe40004000000 */
[----:B------:R-:W-:Y:S01]  /*0290*/  SEL R6, R7, RZ, !P0 ;  /* 0x000000ff07067207 */ /* 0x000fe20004000000 */
[----:B------:R-:W-:Y:S01]  /*02a0*/  FADD R8, R19, R8 ;  /* 0x0000000813087221 */ /* 0x000fe20000000000 */
[----:B------:R-:W-:Y:S01]  /*02b0*/  FADD R9, R4, R9 ;  /* 0x0000000904097221 */ /* 0x000fe20000000000 */
[----:B------:R-:W-:Y:S02]  /*02c0*/  FADD R10, R5, R10 ;  /* 0x0000000a050a7221 */ /* 0x000fe40000000000 */
[----:B------:R-:W-:Y:S01]  /*02d0*/  FADD R11, R6, R11 ;  /* 0x0000000b060b7221 */ /* 0x000fe20000000000 */
[----:B------:R-:W-:-:S02]  /*02e0*/  SEL R5, R8, RZ, !P0 ;  /* 0x000000ff08057207 */ /* 0x000fc40004000000 */
[----:B------:R-:W-:Y:S02]  /*02f0*/  SEL R9, R9, RZ, !P0 ;  /* 0x000000ff09097207 */ /* 0x000fe40004000000 */
[----:B------:R-:W-:Y:S02]  /*0300*/  SEL R7, R10, RZ, !P0 ;  /* 0x000000ff0a077207 */ /* 0x000fe40004000000 */
[----:B------:R-:W-:Y:S01]  /*0310*/  SEL R11, R11, RZ, !P0 ;  /* 0x000000ff0b0b7207 */ /* 0x000fe20004000000 */
[----:B------:R-:W-:Y:S04]  /*0320*/  STS [R18+UR4], R5 ;  /* 0x0000000512007988 */ /* 0x000fe80008000804 */
[----:B------:R-:W-:Y:S04]  /*0330*/  STS [R18+UR4+0x20], R9 ;  /* 0x0000200912007988 */ /* 0x000fe80008000804 */
[----:B------:R-:W-:Y:S04]  /*0340*/  STS [R18+UR4+0x40], R7 ;  /* 0x0000400712007988 */ /* 0x000fe80008000804 */
[----:B------:R-:W-:Y:S01]  /*0350*/  STS [R18+UR4+0x60], R11 ;  /* 0x0000600b12007988 */ /* 0x000fe20008000804 */
[----:B------:R-:W-:Y:S06]  /*0360*/  BAR.SYNC.DEFER_BLOCKING 0x0 ;  /* 0x0000000000007b1d */ /* 0x000fec0000010000 */
[----:B------:R-:W1:Y:S04]  /*0370*/  @!P1 LDS R16, [R15+UR4] ;  /* 0x000000040f109984 */ /* 0x000e680008000800 */
[----:B------:R-:W2:Y:S04]  /*0380*/  @!P1 LDS R12, [R15+UR4+0x400] ;  /* 0x000400040f0c9984 */ /* 0x000ea80008000800 */
[----:B------:R-:W3:Y:S04]  /*0390*/  @!P1 LDS R14, [R15+UR4+0x800] ;  /* 0x000800040f0e9984 */ /* 0x000ee80008000800 */
[----:B------:R-:W4:Y:S04]  /*03a0*/  @!P1 LDS R17, [R15+UR4+0xc00] ;  /* 0x000c00040f119984 */ /* 0x000f280008000800 */
[----:B-1----:R-:W1:Y:S04]  /*03b0*/  SHFL.BFLY PT, R19, R16, 0x4, 0x1f ;  /* 0x0c801f0010137f89 */ /* 0x002e6800000e0000 */
[----:B--2---:R-:W2:Y:S04]  /*03c0*/  SHFL.BFLY PT, R21, R12, 0x4, 0x1f ;  /* 0x0c801f000c157f89 */ /* 0x004ea800000e0000 */
[----:B---3--:R-:W3:Y:S04]  /*03d0*/  SHFL.BFLY PT, R5, R14, 0x4, 0x1f ;  /* 0x0c801f000e057f89 */ /* 0x008ee800000e0000 */
[----:B----4-:R-:W4:Y:S01]  /*03e0*/  SHFL.BFLY PT, R4, R17, 0x4, 0x1f ;  /* 0x0c801f0011047f89 */ /* 0x010f2200000e0000 */
[----:B-1----:R-:W-:Y:S01]  /*03f0*/  FADD R19, R16, R19 ;  /* 0x0000001310137221 */ /* 0x002fe20000000000 */
[----:B--2---:R-:W-:Y:S01]  /*0400*/  FADD R21, R12, R21 ;  /* 0x000000150c157221 */ /* 0x004fe20000000000 */
[----:B---3--:R-:W-:Y:S01]  /*0410*/  FADD R8, R14, R5 ;  /* 0x000000050e087221 */ /* 0x008fe20000000000 */
[----:B----4-:R-:W-:-:S03]  /*0420*/  FADD R10, R17, R4 ;  /* 0x00000004110a7221 */ /* 0x010fc60000000000 */
[----:B------:R-:W1:Y:S04]  /*0430*/  SHFL.BFLY PT, R6, R21, 0x2, 0x1f ;  /* 0x0c401f0015067f89 */ /* 0x000e6800000e0000 */
[----:B------:R-:W2:Y:S04]  /*0440*/  SHFL.BFLY PT, R4, R19, 0x2, 0x1f ;  /* 0x0c401f0013047f89 */ /* 0x000ea800000e0000 */
[----:B------:R-:W3:Y:S04]  /*0450*/  SHFL.BFLY PT, R5, R8, 0x2, 0x1f ;  /* 0x0c401f0008057f89 */ /* 0x000ee800000e0000 */
[----:B------:R-:W4:Y:S01]  /*0460*/  SHFL.BFLY PT, R7, R10, 0x2, 0x1f ;  /* 0x0c401f000a077f89 */ /* 0x000f2200000e0000 */
        /* <DEDUP_REMOVED lines=8> */
[----:B------:R-:W-:-:S04]  /*04f0*/  LOP3.LUT P0, RZ, R13, 0x7, RZ, 0xc0, !PT ;  /* 0x000000070dff7812 */ /* 0x000fc8000780c0ff */
[----:B------:R-:W-:Y:S01]  /*0500*/  ISETP.LT.AND P0, PT, R13, 0x400, !P0 ;  /* 0x000004000d00780c */ /* 0x000fe20004701270 */
[----:B-1----:R-:W-:Y:S01]  /*0510*/  FADD R10, R4, R5 ;  /* 0x00000005040a7221 */ /* 0x002fe20000000000 */
[----:B--2---:R-:W-:Y:S01]  /*0520*/  FADD R12, R6, R7 ;  /* 0x00000007060c7221 */ /* 0x004fe20000000000 */
[----:B---3--:R-:W-:Y:S01]  /*0530*/  FADD R14, R9, R14 ;  /* 0x0000000e090e7221 */ /* 0x008fe20000000000 */
[----:B----4-:R-:W-:-:S09]  /*0540*/  FADD R16, R11, R16 ;  /* 0x000000100b107221 */ /* 0x010fd20000000000 */
[----:B------:R1:W-:Y:S04]  /*0550*/  @P0 STS [R15+UR4], R10 ;  /* 0x0000000a0f000988 */ /* 0x0003e80008000804 */
[----:B------:R-:W-:Y:S04]  /*0560*/  @P0 STS [R15+UR4+0x400], R12 ;  /* 0x0004000c0f000988 */ /* 0x000fe80008000804 */
[----:B------:R-:W-:Y:S04]  /*0570*/  @P0 STS [R15+UR4+0x800], R14 ;  /* 0x0008000e0f000988 */ /* 0x000fe80008000804 */
[----:B------:R-:W-:Y:S01]  /*0580*/  @P0 STS [R15+UR4+0xc00], R16 ;  /* 0x000c00100f000988 */ /* 0x000fe20008000804 */
[----:B------:R-:W-:Y:S06]  /*0590*/  BAR.SYNC.DEFER_BLOCKING 0x0 ;  /* 0x0000000000007b1d */ /* 0x000fec0000010000 */
[----:B------:R-:W-:Y:S04]  /*05a0*/  LDS R4, [R3+UR4] ;  /* 0x0000000403047984 */ /* 0x000fe80008000800 */
[----:B------:R-:W-:Y:S04]  /*05b0*/  LDS R5, [R3+UR4+0x20] ;  /* 0x0000200403057984 */ /* 0x000fe80008000800 */
[----:B------:R-:W-:Y:S04]  /*05c0*/  LDS R6, [R3+UR4+0x40] ;  /* 0x0000400403067984 */ /* 0x000fe80008000800 */
[----:B------:R-:W2:Y:S01]  /*05d0*/  LDS R7, [R3+UR4+0x60] ;  /* 0x0000600403077984 */ /* 0x000ea20008000800 */
[----:B------:R-:W-:-:S04]  /*05e0*/  VIADD R9, R3, UR4 ;  /* 0x0000000403097c36 */ /* 0x000fc80008000000 */
[----:B-1----:R-:W-:Y:S01]  /*05f0*/  IMAD R10, R2, -0x1c, R9 ;  /* 0xffffffe4020a7824 */ /* 0x002fe200078e0209 */
[----:B------:R-:W-:Y:S01]  /*0600*/  BAR.SYNC.DEFER_BLOCKING 0x0 ;  /* 0x0000000000007b1d */ /* 0x000fe20000010000 */
[----:B------:R-:W-:-:S04]  /*0610*/  LOP3.LUT R8, R13, 0x7f, RZ, 0xc0, !PT ;  /* 0x0000007f0d087812 */ /* 0x000fc800078ec0ff */
[----:B------:R-:W-:-:S03]  /*0620*/  LEA R11, R8, UR4, 0x2 ;  /* 0x00000004080b7c11 */ /* 0x000fc6000f8e10ff */
[----:B------:R-:W1:Y:S01]  /*0630*/  LDC.64 R8, c[0x0][0x210] ;  /* 0x00008400ff087b82 */ /* 0x000e620000000a00 */
[----:B--2---:R2:W-:Y:S07]  /*0640*/  STS.128 [R10], R4 ;  /* 0x000000040a007388 */ /* 0x0045ee0000000c00 */
[----:B------:R-:W-:Y:S01]  /*0650*/  BAR.SYNC.DEFER_BLOCKING 0x0 ;  /* 0x0000000000007b1d */ /* 0x000fe20000010000 */
[----:B------:R-:W-:Y:S02]  /*0660*/  LOP3.LUT P0, RZ, R13, 0x80, RZ, 0xc0, !PT ;  /* 0x000000800dff7812 */ /* 0x000fe4000780c0ff */
[----:B------:R-:W-:-:S04]  /*0670*/  LOP3.LUT R3, R0, 0x7f, R13, 0xf8, !PT ;  /* 0x0000007f00037812 */ /* 0x000fc800078ef80d */
[C---:B------:R-:W-:Y:S01]  /*0680*/  ISETP.LT.AND P0, PT, R3.reuse, 0x240, !P0 ;  /* 0x000002400300780c */ /* 0x040fe20004701270 */
[----:B------:R-:W3:Y:S01]  /*0690*/  LDS R11, [R11] ;  /* 0x000000000b0b7984 */ /* 0x000ee20000000800 */
[----:B-1----:R-:W-:Y:S01]  /*06a0*/  IMAD.WIDE R2, R3, 0x4, R8 ;  /* 0x0000000403027825 */ /* 0x002fe200078e0208 */
[----:B------:R-:W-:Y:S10]  /*06b0*/  BAR.SYNC.DEFER_BLOCKING 0x0 ;  /* 0x0000000000007b1d */ /* 0x000ff40000010000 */
[----:B--2---:R-:W-:Y:S05]  /*06c0*/  @!P0 EXIT ;  /* 0x000000000000894d */ /* 0x004fea0003800000 */
[----:B---3--:R-:W-:-:S05]  /*06d0*/  FMUL R11, R11, 0.0625 ;  /* 0x3d8000000b0b7820 */ /* 0x008fca0000400000 */
[----:B------:R-:W-:Y:S01]  /*06e0*/  STG.E desc[UR6][R2.64], R11 ;  /* 0x0000000b02007986 */ /* 0x000fe2000c101906 */
[----:B------:R-:W-:Y:S05]  /*06f0*/  EXIT ;  /* 0x000000000000794d */ /* 0x000fea0003800000 */
.L_x_0:
[----:B------:R-:W-:-:S00]  /*0700*/  BRA `(.L_x_0) ;  /* 0xfffffffc00fc7947 */ /* 0x000fc0000383ffff */
[----:B------:R-:W-:-:S00]  /*0710*/  NOP ;  /* 0x0000000000007918 */ /* 0x000fc00000000000 */
        /* <DEDUP_REMOVED lines=14> */
.L_x_1:


//--------------------- .nv.shared.triton_per_fused_mean_35 --------------------------
	.section	.nv.shared.triton_per_fused_mean_35,"aw",@nobits
	.sectionflags	@""
	.align	16
	.zero		1024


//--------------------- .nv.constant0.triton_per_fused_mean_35 --------------------------
	.section	.nv.constant0.triton_per_fused_mean_35,"a",@progbits
	.sectionflags	@""
	.align	4
.nv.constant0.triton_per_fused_mean_35:
	.zero		552
